//
// Generated by NVIDIA NVVM Compiler
//
// Compiler Build ID: CL-36424714
// Cuda compilation tools, release 13.0, V13.0.88
// Based on NVVM 20.0.0
//

.version 9.0
.target sm_100
.address_size 64

	// .globl	_Z7examinePfPii

.visible .entry _Z7examinePfPii(
	.param .u64 .ptr .align 1 _Z7examinePfPii_param_0,
	.param .u64 .ptr .align 1 _Z7examinePfPii_param_1,
	.param .u32 _Z7examinePfPii_param_2
)
{
	.reg .pred 	%p<11>;
	.reg .b32 	%r<8>;
	.reg .b32 	%f<4>;
	.reg .b64 	%rd<7>;

	ld.param.u64 	%rd2, [_Z7examinePfPii_param_0];
	ld.param.u64 	%rd3, [_Z7examinePfPii_param_1];
	ld.param.u32 	%r2, [_Z7examinePfPii_param_2];
	mov.u32 	%r3, %ctaid.x;
	mov.u32 	%r4, %ntid.x;
	mul.lo.s32 	%r5, %r3, %r4;
	mov.u32 	%r6, %tid.x;
	mad.lo.s32 	%r1, %r6, 3, %r5;
	setp.ge.s32 	%p1, %r1, %r2;
	@%p1 bra 	$L__BB0_5;
	cvta.to.global.u64 	%rd4, %rd2;
	mul.wide.s32 	%rd5, %r1, 4;
	add.s64 	%rd1, %rd4, %rd5;
	ld.global.f32 	%f1, [%rd1];
	setp.ltu.f32 	%p2, %f1, 0f41400000;
	setp.gtu.f32 	%p3, %f1, 0f41F00000;
	or.pred  	%p4, %p2, %p3;
	@%p4 bra 	$L__BB0_5;
	ld.global.f32 	%f2, [%rd1+4];
	setp.ltu.f32 	%p5, %f2, 0f41400000;
	setp.gtu.f32 	%p6, %f2, 0f41F00000;
	or.pred  	%p7, %p5, %p6;
	@%p7 bra 	$L__BB0_5;
	ld.global.f32 	%f3, [%rd1+8];
	setp.ltu.f32 	%p8, %f3, 0f41400000;
	setp.gtu.f32 	%p9, %f3, 0f41F00000;
	or.pred  	%p10, %p8, %p9;
	@%p10 bra 	$L__BB0_5;
	cvta.to.global.u64 	%rd6, %rd3;
	atom.global.add.u32 	%r7, [%rd6], 1;
$L__BB0_5:
	ret;

}


// ===== COMPILED SASS (sm_100) =====

	.target	sm_100

	.elftype	@"ET_EXEC"


//--------------------- .note.nv.tkinfo           --------------------------
	.section	.note.nv.tkinfo,"",@"SHT_NOTE"
	.sectionflags	@"SHF_NOTE_NV_TKINFO"
	.tkinfo
        /*0018*/ 	.word	0x00000002
        /*0030*/ 	.string	""
        /*0030*/ 	.string	"ptxas"
        /*0030*/ 	.string	"Cuda compilation tools, release 13.0, V13.0.88"
        /*0030*/ 	.string	"Build cuda_13.0.r13.0/compiler.36424714_0"
        /*0030*/ 	.string	"-arch sm_100 -m 64 "



//--------------------- .note.nv.cuinfo           --------------------------
	.section	.note.nv.cuinfo,"",@"SHT_NOTE"
	.sectionflags	@"SHF_NOTE_NV_CUINFO"
        /*0018*/ 	.short	0x0002
        /*001a*/ 	.short	0x0064
        /*001c*/ 	.short	0x0082
	.zero		2


//--------------------- .nv.info                  --------------------------
	.section	.nv.info,"",@"SHT_CUDA_INFO"
	.align	4


	//----- nvinfo : EIATTR_REGCOUNT
	.align		4
        /*0000*/ 	.byte	0x04, 0x2f
        /*0002*/ 	.short	(.L_1 - .L_0)
	.align		4
.L_0:
        /*0004*/ 	.word	index@(_Z7examinePfPii)
        /*0008*/ 	.word	0x00000008


	//----- nvinfo : EIATTR_FRAME_SIZE
	.align		4
.L_1:
        /*000c*/ 	.byte	0x04, 0x11
        /*000e*/ 	.short	(.L_3 - .L_2)
	.align		4
.L_2:
        /*0010*/ 	.word	index@(_Z7examinePfPii)
        /*0014*/ 	.word	0x00000000


	//----- nvinfo : EIATTR_MIN_STACK_SIZE
	.align		4
.L_3:
        /*0018*/ 	.byte	0x04, 0x12
        /*001a*/ 	.short	(.L_5 - .L_4)
	.align		4
.L_4:
        /*001c*/ 	.word	index@(_Z7examinePfPii)
        /*0020*/ 	.word	0x00000000
.L_5:


//--------------------- .nv.compat                --------------------------
	.section	.nv.compat,"",@"SHT_CUDA_COMPAT_INFO"
	.align	4
        /*0000*/ 	.byte	0x02, 0x09, 0x00, 0x00, 0x02, 0x02, 0x01, 0x00, 0x02, 0x05, 0x05, 0x00, 0x03, 0x07, 0x01, 0x01
        /*0010*/ 	.byte	0x02, 0x03, 0x00, 0x00, 0x02, 0x06, 0x01, 0x00, 0x04, 0x0b, 0x08, 0x00, 0x01, 0x00, 0x00, 0x00
        /*0020*/ 	.byte	0x00, 0x00, 0x00, 0x00


//--------------------- .nv.info._Z7examinePfPii  --------------------------
	.section	.nv.info._Z7examinePfPii,"",@"SHT_CUDA_INFO"
	.sectionflags	@""
	.align	4


	//----- nvinfo : EIATTR_CUDA_API_VERSION
	.align		4
        /*0000*/ 	.byte	0x04, 0x37
        /*0002*/ 	.short	(.L_7 - .L_6)
.L_6:
        /*0004*/ 	.word	0x00000082


	//----- nvinfo : EIATTR_KPARAM_INFO
	.align		4
.L_7:
        /*0008*/ 	.byte	0x04, 0x17
        /*000a*/ 	.short	(.L_9 - .L_8)
.L_8:
        /*000c*/ 	.word	0x00000000
        /*0010*/ 	.short	0x0002
        /*0012*/ 	.short	0x0010
        /*0014*/ 	.byte	0x00, 0xf0, 0x11, 0x00


	//----- nvinfo : EIATTR_KPARAM_INFO
	.align		4
.L_9:
        /*0018*/ 	.byte	0x04, 0x17
        /*001a*/ 	.short	(.L_11 - .L_10)
.L_10:
        /*001c*/ 	.word	0x00000000
        /*0020*/ 	.short	0x0001
        /*0022*/ 	.short	0x0008
        /*0024*/ 	.byte	0x00, 0xf5, 0x21, 0x00


	//----- nvinfo : EIATTR_KPARAM_INFO
	.align		4
.L_11:
        /*0028*/ 	.byte	0x04, 0x17
        /*002a*/ 	.short	(.L_13 - .L_12)
.L_12:
        /*002c*/ 	.word	0x00000000
        /*0030*/ 	.short	0x0000
        /*0032*/ 	.short	0x0000
        /*0034*/ 	.byte	0x00, 0xf5, 0x21, 0x00


	//----- nvinfo : EIATTR_SPARSE_MMA_MASK
	.align		4
.L_13:
        /*0038*/ 	.byte	0x03, 0x50
        /*003a*/ 	.short	0x0000


	//----- nvinfo : EIATTR_MAXREG_COUNT
	.align		4
        /*003c*/ 	.byte	0x03, 0x1b
        /*003e*/ 	.short	0x00ff


	//----- nvinfo : EIATTR_MERCURY_ISA_VERSION
	.align		4
        /*0040*/ 	.byte	0x03, 0x5f
        /*0042*/ 	.short	0x0101


	//----- nvinfo : EIATTR_INT_WARP_WIDE_INSTR_OFFSETS
	.align		4
        /*0044*/ 	.byte	0x04, 0x31
        /*0046*/ 	.short	(.L_15 - .L_14)


	//   ....[0]....
.L_14:
        /*0048*/ 	.word	0x000001a0


	//----- nvinfo : EIATTR_VRC_CTA_INIT_COUNT
	.align		4
.L_15:
        /*004c*/ 	.byte	0x02, 0x4a
	.zero		1
	.zero		1


	//----- nvinfo : EIATTR_EXIT_INSTR_OFFSETS
	.align		4
        /*0050*/ 	.byte	0x04, 0x1c
        /*0052*/ 	.short	(.L_17 - .L_16)


	//   ....[0]....
.L_16:
        /*0054*/ 	.word	0x00000080


	//   ....[1]....
        /*0058*/ 	.word	0x000000f0


	//   ....[2]....
        /*005c*/ 	.word	0x00000130


	//   ....[3]....
        /*0060*/ 	.word	0x00000170


	//   ....[4]....
        /*0064*/ 	.word	0x000001f0


	//----- nvinfo : EIATTR_CBANK_PARAM_SIZE
	.align		4
.L_17:
        /*0068*/ 	.byte	0x03, 0x19
        /*006a*/ 	.short	0x0014


	//----- nvinfo : EIATTR_PARAM_CBANK
	.align		4
        /*006c*/ 	.byte	0x04, 0x0a
        /*006e*/ 	.short	(.L_19 - .L_18)
	.align		4
.L_18:
        /*0070*/ 	.word	index@(.nv.constant0._Z7examinePfPii)
        /*0074*/ 	.short	0x0380
        /*0076*/ 	.short	0x0014


	//----- nvinfo : EIATTR_SW_WAR
	.align		4
.L_19:
        /*0078*/ 	.byte	0x04, 0x36
        /*007a*/ 	.short	(.L_21 - .L_20)
.L_20:
        /*007c*/ 	.word	0x00000008
.L_21:


//--------------------- .nv.callgraph             --------------------------
	.section	.nv.callgraph,"",@"SHT_CUDA_CALLGRAPH"
	.align	4
	.sectionentsize	8
	.align		4
        /*0000*/ 	.word	0x00000000
	.align		4
        /*0004*/ 	.word	0xffffffff
	.align		4
        /*0008*/ 	.word	0x00000000
	.align		4
        /*000c*/ 	.word	0xfffffffe
	.align		4
        /*0010*/ 	.word	0x00000000
	.align		4
        /*0014*/ 	.word	0xfffffffd
	.align		4
        /*0018*/ 	.word	0x00000000
	.align		4
        /*001c*/ 	.word	0xfffffffc


//--------------------- .text._Z7examinePfPii     --------------------------
	.section	.text._Z7examinePfPii,"ax",@progbits
	.align	128
        .global         _Z7examinePfPii
        .type           _Z7examinePfPii,@function
        .size           _Z7examinePfPii,(.L_x_1 - _Z7examinePfPii)
        .other          _Z7examinePfPii,@"STO_CUDA_ENTRY STV_DEFAULT"
_Z7examinePfPii:
.text._Z7examinePfPii:
[----:B------:R-:W-:Y:S01]  /*0000*/  LDC R1, c[0x0][0x37c] ;  /* 0x0000df00ff017b82 */ /* 0x000fe20000000800 */
[----:B------:R-:W0:Y:S07]  /*0010*/  S2R R5, SR_TID.X ;  /* 0x0000000000057919 */ /* 0x000e2e0000002100 */
[----:B------:R-:W1:Y:S01]  /*0020*/  S2UR UR4, SR_CTAID.X ;  /* 0x00000000000479c3 */ /* 0x000e620000002500 */
[----:B------:R-:W2:Y:S07]  /*0030*/  LDCU UR5, c[0x0][0x390] ;  /* 0x00007200ff0577ac */ /* 0x000eae0008000800 */
[----:B------:R-:W1:Y:S02]  /*0040*/  LDC R0, c[0x0][0x360] ;  /* 0x0000d800ff007b82 */ /* 0x000e640000000800 */
[----:B-1----:R-:W-:-:S04]  /*0050*/  IMAD R0, R0, UR4, RZ ;  /* 0x0000000400007c24 */ /* 0x002fc8000f8e02ff */
[----:B0-----:R-:W-:-:S05]  /*0060*/  IMAD R5, R5, 0x3, R0 ;  /* 0x0000000305057824 */ /* 0x001fca00078e0200 */
[----:B--2---:R-:W-:-:S13]  /*0070*/  ISETP.GE.AND P0, PT, R5, UR5, PT ;  /* 0x0000000505007c0c */ /* 0x004fda000bf06270 */
[----:B------:R-:W-:Y:S05]  /*0080*/  @P0 EXIT ;  /* 0x000000000000094d */ /* 0x000fea0003800000 */
[----:B------:R-:W0:Y:S01]  /*0090*/  LDC.64 R2, c[0x0][0x380] ;  /* 0x0000e000ff027b82 */ /* 0x000e220000000a00 */
[----:B------:R-:W1:Y:S01]  /*00a0*/  LDCU.64 UR4, c[0x0][0x358] ;  /* 0x00006b00ff0477ac */ /* 0x000e620008000a00 */
[----:B0-----:R-:W-:-:S05]  /*00b0*/  IMAD.WIDE R2, R5, 0x4, R2 ;  /* 0x0000000405027825 */ /* 0x001fca00078e0202 */
[----:B-1----:R-:W2:Y:S02]  /*00c0*/  LDG.E R0, desc[UR4][R2.64] ;  /* 0x0000000402007981 */ /* 0x002ea4000c1e1900 */
[----:B--2---:R-:W-:-:S04]  /*00d0*/  FSETP.GTU.AND P0, PT, R0, 30, PT ;  /* 0x41f000000000780b */ /* 0x004fc80003f0c000 */
[----:B------:R-:W-:-:S13]  /*00e0*/  FSETP.LTU.OR P0, PT, R0, 12, P0 ;  /* 0x414000000000780b */ /* 0x000fda0000709400 */
[----:B------:R-:W-:Y:S05]  /*00f0*/  @P0 EXIT ;  /* 0x000000000000094d */ /* 0x000fea0003800000 */
[----:B------:R-:W2:Y:S02]  /*0100*/  LDG.E R0, desc[UR4][R2.64+0x4] ;  /* 0x0000040402007981 */ /* 0x000ea4000c1e1900 */
[----:B--2---:R-:W-:-:S04]  /*0110*/  FSETP.GTU.AND P0, PT, R0, 30, PT ;  /* 0x41f000000000780b */ /* 0x004fc80003f0c000 */
[----:B------:R-:W-:-:S13]  /*0120*/  FSETP.LTU.OR P0, PT, R0, 12, P0 ;  /* 0x414000000000780b */ /* 0x000fda0000709400 */
[----:B------:R-:W-:Y:S05]  /*0130*/  @P0 EXIT ;  /* 0x000000000000094d */ /* 0x000fea0003800000 */
[----:B------:R-:W2:Y:S02]  /*0140*/  LDG.E R2, desc[UR4][R2.64+0x8] ;  /* 0x0000080402027981 */ /* 0x000ea4000c1e1900 */
[----:B--2---:R-:W-:-:S04]  /*0150*/  FSETP.GTU.AND P0, PT, R2, 30, PT ;  /* 0x41f000000200780b */ /* 0x004fc80003f0c000 */
[----:B------:R-:W-:-:S13]  /*0160*/  FSETP.LTU.OR P0, PT, R2, 12, P0 ;  /* 0x414000000200780b */ /* 0x000fda0000709400 */
[----:B------:R-:W-:Y:S05]  /*0170*/  @P0 EXIT ;  /* 0x000000000000094d */ /* 0x000fea0003800000 */
[----:B------:R-:W0:Y:S01]  /*0180*/  S2R R0, SR_LANEID ;  /* 0x0000000000007919 */ /* 0x000e220000000000 */
[----:B------:R-:W1:Y:S01]  /*0190*/  LDC.64 R2, c[0x0][0x388] ;  /* 0x0000e200ff027b82 */ /* 0x000e620000000a00 */
[----:B------:R-:W-:Y:S02]  /*01a0*/  VOTEU.ANY UR6, UPT, PT ;  /* 0x0000000000067886 */ /* 0x000fe400038e0100 */
[----:B------:R-:W-:Y:S02]  /*01b0*/  UFLO.U32 UR7, UR6 ;  /* 0x00000006000772bd */ /* 0x000fe400080e0000 */
[----:B------:R-:W1:Y:S04]  /*01c0*/  POPC R5, UR6 ;  /* 0x0000000600057d09 */ /* 0x000e680008000000 */
[----:B0-----:R-:W-:-:S13]  /*01d0*/  ISETP.EQ.U32.AND P0, PT, R0, UR7, PT ;  /* 0x0000000700007c0c */ /* 0x001fda000bf02070 */
[----:B-1----:R-:W-:Y:S01]  /*01e0*/  @P0 REDG.E.ADD.STRONG.GPU desc[UR4][R2.64], R5 ;  /* 0x000000050200098e */ /* 0x002fe2000c12e104 */
[----:B------:R-:W-:Y:S05]  /*01f0*/  EXIT ;  /* 0x000000000000794d */ /* 0x000fea0003800000 */
.L_x_0:
[----:B------:R-:W-:-:S00]  /*0200*/  BRA `(.L_x_0) ;  /* 0xfffffffc00fc7947 */ /* 0x000fc0000383ffff */
[----:B------:R-:W-:-:S00]  /*0210*/  NOP ;  /* 0x0000000000007918 */ /* 0x000fc00000000000 */
        /* <DEDUP_REMOVED lines=14> */
.L_x_1:


//--------------------- .nv.shared.reserved.0     --------------------------
	.section	.nv.shared.reserved.0,"aw",@nobits
	.weak		__nv_reservedSMEM_offset_0_alias
	.size		__nv_reservedSMEM_offset_0_alias, 0, 64
	.other		__nv_reservedSMEM_offset_0_alias,@"STO_CUDA_RESERVED_SHARED STV_DEFAULT"
__nv_reservedSMEM_offset_0_alias:
	.zero		0
	.zero		64


//--------------------- .nv.constant0._Z7examinePfPii --------------------------
	.section	.nv.constant0._Z7examinePfPii,"a",@progbits
	.sectionflags	@""
	.align	4
.nv.constant0._Z7examinePfPii:
	.zero		916


//--------------------- SYMBOLS --------------------------

	.type		.nv.reservedSmem.offset0,@object
	.size		.nv.reservedSmem.offset0,0x4
